	.headerflags	@"EF_CUDA_TEXMODE_UNIFIED EF_CUDA_64BIT_ADDRESS EF_CUDA_ACCELERATORS EF_CUDA_SM90 EF_CUDA_VIRTUAL_SM(EF_CUDA_SM90)"
	.elftype	@"ET_EXEC"


//--------------------- .nv.info                  --------------------------
	.section	.nv.info,"",@"SHT_CUDA_INFO"
	.align	4


	//----- nvinfo : EIATTR_REGCOUNT
	.align		4
        /*0000*/ 	.byte	0x04, 0x2f
        /*0002*/ 	.short	(.L_3 - .L_2)
	.align		4
.L_2:
        /*0004*/ 	.word	index@(triton_poi_fused__native_batch_norm_legit_no_training_add_2)
        /*0008*/ 	.word	0x00000020


	//----- nvinfo : EIATTR_MIN_STACK_SIZE
	.align		4
.L_3:
        /*000c*/ 	.byte	0x04, 0x12
        /*000e*/ 	.short	(.L_5 - .L_4)
	.align		4
.L_4:
        /*0010*/ 	.word	index@(triton_poi_fused__native_batch_norm_legit_no_training_add_2)
        /*0014*/ 	.word	0x00000000


	//----- nvinfo : EIATTR_FRAME_SIZE
	.align		4
.L_5:
        /*0018*/ 	.byte	0x04, 0x11
        /*001a*/ 	.short	(.L_7 - .L_6)
	.align		4
.L_6:
        /*001c*/ 	.word	index@(triton_poi_fused__native_batch_norm_legit_no_training_add_2)
        /*0020*/ 	.word	0x00000000


	//----- nvinfo : EIATTR_MIN_STACK_SIZE
	.align		4
.L_7:
        /*0024*/ 	.byte	0x04, 0x12
        /*0026*/ 	.short	(.L_9 - .L_8)
	.align		4
.L_8:
        /*0028*/ 	.word	index@(triton_poi_fused__native_batch_norm_legit_no_training_add_2)
        /*002c*/ 	.word	0x00000000
.L_9:


//--------------------- .nv.info.triton_poi_fused__native_batch_norm_legit_no_training_add_2 --------------------------
	.section	.nv.info.triton_poi_fused__native_batch_norm_legit_no_training_add_2,"",@"SHT_CUDA_INFO"
	.sectionflags	@""
	.align	4


	//----- nvinfo : EIATTR_CUDA_API_VERSION
	.align		4
        /*0000*/ 	.byte	0x04, 0x37
        /*0002*/ 	.short	(.L_11 - .L_10)
.L_10:
        /*0004*/ 	.word	0x0000007c


	//----- nvinfo : EIATTR_KPARAM_INFO
	.align		4
.L_11:
        /*0008*/ 	.byte	0x04, 0x17
        /*000a*/ 	.short	(.L_13 - .L_12)
.L_12:
        /*000c*/ 	.word	0x00000000
        /*0010*/ 	.short	0x0008
        /*0012*/ 	.short	0x003c
        /*0014*/ 	.byte	0x00, 0xf0, 0x11, 0x00


	//----- nvinfo : EIATTR_KPARAM_INFO
	.align		4
.L_13:
        /*0018*/ 	.byte	0x04, 0x17
        /*001a*/ 	.short	(.L_15 - .L_14)
.L_14:
        /*001c*/ 	.word	0x00000000
        /*0020*/ 	.short	0x0007
        /*0022*/ 	.short	0x0038
        /*0024*/ 	.byte	0x00, 0xf0, 0x11, 0x00


	//----- nvinfo : EIATTR_KPARAM_INFO
	.align		4
.L_15:
        /*0028*/ 	.byte	0x04, 0x17
        /*002a*/ 	.short	(.L_17 - .L_16)
.L_16:
        /*002c*/ 	.word	0x00000000
        /*0030*/ 	.short	0x0006
        /*0032*/ 	.short	0x0030
        /*0034*/ 	.byte	0x00, 0xf4, 0x21, 0x00


	//----- nvinfo : EIATTR_KPARAM_INFO
	.align		4
.L_17:
        /*0038*/ 	.byte	0x04, 0x17
        /*003a*/ 	.short	(.L_19 - .L_18)
.L_18:
        /*003c*/ 	.word	0x00000000
        /*0040*/ 	.short	0x0005
        /*0042*/ 	.short	0x0028
        /*0044*/ 	.byte	0x00, 0xf4, 0x21, 0x00


	//----- nvinfo : EIATTR_KPARAM_INFO
	.align		4
.L_19:
        /*0048*/ 	.byte	0x04, 0x17
        /*004a*/ 	.short	(.L_21 - .L_20)
.L_20:
        /*004c*/ 	.word	0x00000000
        /*0050*/ 	.short	0x0004
        /*0052*/ 	.short	0x0020
        /*0054*/ 	.byte	0x00, 0xf4, 0x21, 0x00


	//----- nvinfo : EIATTR_KPARAM_INFO
	.align		4
.L_21:
        /*0058*/ 	.byte	0x04, 0x17
        /*005a*/ 	.short	(.L_23 - .L_22)
.L_22:
        /*005c*/ 	.word	0x00000000
        /*0060*/ 	.short	0x0003
        /*0062*/ 	.short	0x0018
        /*0064*/ 	.byte	0x00, 0xf4, 0x21, 0x00


	//----- nvinfo : EIATTR_KPARAM_INFO
	.align		4
.L_23:
        /*0068*/ 	.byte	0x04, 0x17
        /*006a*/ 	.short	(.L_25 - .L_24)
.L_24:
        /*006c*/ 	.word	0x00000000
        /*0070*/ 	.short	0x0002
        /*0072*/ 	.short	0x0010
        /*0074*/ 	.byte	0x00, 0xf4, 0x21, 0x00


	//----- nvinfo : EIATTR_KPARAM_INFO
	.align		4
.L_25:
        /*0078*/ 	.byte	0x04, 0x17
        /*007a*/ 	.short	(.L_27 - .L_26)
.L_26:
        /*007c*/ 	.word	0x00000000
        /*0080*/ 	.short	0x0001
        /*0082*/ 	.short	0x0008
        /*0084*/ 	.byte	0x00, 0xf4, 0x21, 0x00


	//----- nvinfo : EIATTR_KPARAM_INFO
	.align		4
.L_27:
        /*0088*/ 	.byte	0x04, 0x17
        /*008a*/ 	.short	(.L_29 - .L_28)
.L_28:
        /*008c*/ 	.word	0x00000000
        /*0090*/ 	.short	0x0000
        /*0092*/ 	.short	0x0000
        /*0094*/ 	.byte	0x00, 0xf4, 0x21, 0x00


	//----- nvinfo : EIATTR_SPARSE_MMA_MASK
	.align		4
.L_29:
        /*0098*/ 	.byte	0x03, 0x50
        /*009a*/ 	.short	0x0000


	//----- nvinfo : EIATTR_MAXREG_COUNT
	.align		4
        /*009c*/ 	.byte	0x03, 0x1b
        /*009e*/ 	.short	0x00ff


	//----- nvinfo : EIATTR_EXIT_INSTR_OFFSETS
	.align		4
        /*00a0*/ 	.byte	0x04, 0x1c
        /*00a2*/ 	.short	(.L_31 - .L_30)


	//   ....[0]....
.L_30:
        /*00a4*/ 	.word	0x00000b90


	//   ....[1]....
        /*00a8*/ 	.word	0x00000be0


	//----- nvinfo : EIATTR_REQNTID
	.align		4
.L_31:
        /*00ac*/ 	.byte	0x04, 0x10
        /*00ae*/ 	.short	(.L_33 - .L_32)
.L_32:
        /*00b0*/ 	.word	0x00000080
        /*00b4*/ 	.word	0x00000001
        /*00b8*/ 	.word	0x00000001


	//----- nvinfo : EIATTR_CBANK_PARAM_SIZE
	.align		4
.L_33:
        /*00bc*/ 	.byte	0x03, 0x19
        /*00be*/ 	.short	0x0040


	//----- nvinfo : EIATTR_PARAM_CBANK
	.align		4
        /*00c0*/ 	.byte	0x04, 0x0a
        /*00c2*/ 	.short	(.L_35 - .L_34)
	.align		4
.L_34:
        /*00c4*/ 	.word	index@(.nv.constant0.triton_poi_fused__native_batch_norm_legit_no_training_add_2)
        /*00c8*/ 	.short	0x0210
        /*00ca*/ 	.short	0x0040


	//----- nvinfo : EIATTR_SW_WAR
	.align		4
.L_35:
        /*00cc*/ 	.byte	0x04, 0x36
        /*00ce*/ 	.short	(.L_37 - .L_36)
.L_36:
        /*00d0*/ 	.word	0x00000008
.L_37:


//--------------------- .nv.callgraph             --------------------------
	.section	.nv.callgraph,"",@"SHT_CUDA_CALLGRAPH"
	.align	4
	.sectionentsize	8
	.align		4
        /*0000*/ 	.word	0x00000000
	.align		4
        /*0004*/ 	.word	0xffffffff
	.align		4
        /*0008*/ 	.word	0x00000000
	.align		4
        /*000c*/ 	.word	0xfffffffe
	.align		4
        /*0010*/ 	.word	0x00000000
	.align		4
        /*0014*/ 	.word	0xfffffffd
	.align		4
        /*0018*/ 	.word	0x00000000
	.align		4
        /*001c*/ 	.word	0xfffffffc


//--------------------- .nv.constant4             --------------------------
	.section	.nv.constant4,"a",@progbits
	.align	8
	.align		8
.nv.constant4:
        /*0000*/ 	.dword	_$_str
	.align		8
        /*0008*/ 	.dword	_$_str_$_2


//--------------------- .text.triton_poi_fused__native_batch_norm_legit_no_training_add_2 --------------------------
	.section	.text.triton_poi_fused__native_batch_norm_legit_no_training_add_2,"ax",@progbits
	.sectionflags	@"SHF_BARRIERS=1"
	.align	128
        .global         triton_poi_fused__native_batch_norm_legit_no_training_add_2
        .type           triton_poi_fused__native_batch_norm_legit_no_training_add_2,@function
        .size           triton_poi_fused__native_batch_norm_legit_no_training_add_2,(.L_x_1 - triton_poi_fused__native_batch_norm_legit_no_training_add_2)
        .other          triton_poi_fused__native_batch_norm_legit_no_training_add_2,@"STO_CUDA_ENTRY STV_DEFAULT"
triton_poi_fused__native_batch_norm_legit_no_training_add_2:
.text.triton_poi_fused__native_batch_norm_legit_no_training_add_2:
[----:B------:R-:W0:Y:S01]  /*0000*/  LDC R1, c[0x0][0x28] ;  /* 0x00000a00ff017b82 */ /* 0x000e220000000800 */
[----:B------:R-:W1:Y:S07]  /*0010*/  S2R R2, SR_TID.X ;  /* 0x0000000000027919 */ /* 0x000e6e0000002100 */
[----:B------:R-:W2:Y:S01]  /*0020*/  LDC.64 R12, c[0x0][0x220] ;  /* 0x00008800ff0c7b82 */ /* 0x000ea20000000a00 */
[----:B------:R-:W-:Y:S02]  /*0030*/  CS2R R4, SRZ ;  /* 0x0000000000047805 */ /* 0x000fe4000001ff00 */
[----:B------:R-:W-:Y:S01]  /*0040*/  CS2R R6, SRZ ;  /* 0x0000000000067805 */ /* 0x000fe2000001ff00 */
[----:B------:R-:W3:Y:S01]  /*0050*/  S2R R3, SR_CTAID.X ;  /* 0x0000000000037919 */ /* 0x000ee20000002500 */
[----:B------:R-:W-:Y:S01]  /*0060*/  ULDC.64 UR6, c[0x0][0x208] ;  /* 0x0000820000067ab9 */ /* 0x000fe20000000a00 */
[----:B------:R-:W4:Y:S02]  /*0070*/  S2R R0, SR_CTAID.Y ;  /* 0x0000000000007919 */ /* 0x000f240000002600 */
[----:B------:R-:W5:Y:S08]  /*0080*/  LDC.64 R16, c[0x0][0x218] ;  /* 0x00008600ff107b82 */ /* 0x000f700000000a00 */
[----:B------:R-:W4:Y:S01]  /*0090*/  LDC.64 R24, c[0x0][0x210] ;  /* 0x00008400ff187b82 */ /* 0x000f220000000a00 */
[----:B-1----:R-:W-:Y:S01]  /*00a0*/  IMAD.SHL.U32 R22, R2, 0x4, RZ ;  /* 0x0000000402167824 */ /* 0x002fe200078e00ff */
[----:B---3--:R-:W-:-:S04]  /*00b0*/  SHF.L.U32 R3, R3, 0x5, RZ ;  /* 0x0000000503037819 */ /* 0x008fc800000006ff */
[----:B------:R-:W-:-:S04]  /*00c0*/  LOP3.LUT R22, R3, 0x1c, R22, 0xf8, !PT ;  /* 0x0000001c03167812 */ /* 0x000fc800078ef816 */
[C---:B------:R-:W-:Y:S01]  /*00d0*/  ISETP.GE.AND P0, PT, R22.reuse, 0x60, PT ;  /* 0x000000601600780c */ /* 0x040fe20003f06270 */
[----:B--2---:R-:W-:-:S12]  /*00e0*/  IMAD.WIDE R12, R22, 0x4, R12 ;  /* 0x00000004160c7825 */ /* 0x004fd800078e020c */
[----:B------:R1:W2:Y:S01]  /*00f0*/  @!P0 LDG.E.EL.128 R4, desc[UR6][R12.64] ;  /* 0x000000060c048981 */ /* 0x0002a2000c2e1d00 */
[----:B------:R-:W-:Y:S01]  /*0100*/  SHF.R.U32.HI R9, RZ, 0x3, R2 ;  /* 0x00000003ff097819 */ /* 0x000fe20000011602 */
[----:B-----5:R-:W-:Y:S01]  /*0110*/  IMAD.WIDE R28, R22, 0x4, R16 ;  /* 0x00000004161c7825 */ /* 0x020fe200078e0210 */
[----:B----4-:R-:W-:Y:S02]  /*0120*/  SHF.L.U32 R8, R0, 0x5, RZ ;  /* 0x0000000500087819 */ /* 0x010fe400000006ff */
[----:B------:R-:W-:Y:S02]  /*0130*/  CS2R R10, SRZ ;  /* 0x00000000000a7805 */ /* 0x000fe4000001ff00 */
[----:B------:R-:W-:-:S04]  /*0140*/  SGXT.U32 R9, R9, 0x4 ;  /* 0x000000040909781a */ /* 0x000fc80000000000 */
[----:B------:R-:W-:Y:S02]  /*0150*/  LOP3.LUT R15, R8, 0x10, R9, 0xfe, !PT ;  /* 0x00000010080f7812 */ /* 0x000fe400078efe09 */
[----:B-1----:R-:W-:Y:S02]  /*0160*/  CS2R R12, SRZ ;  /* 0x00000000000c7805 */ /* 0x002fe4000001ff00 */
[----:B------:R-:W-:Y:S02]  /*0170*/  LOP3.LUT R21, R8, R9, RZ, 0xfc, !PT ;  /* 0x0000000908157212 */ /* 0x000fe400078efcff */
[----:B------:R-:W-:Y:S01]  /*0180*/  CS2R R8, SRZ ;  /* 0x0000000000087805 */ /* 0x000fe2000001ff00 */
[--C-:B------:R-:W-:Y:S01]  /*0190*/  IMAD R20, R15, 0x60, R22.reuse ;  /* 0x000000600f147824 */ /* 0x100fe200078e0216 */
[----:B------:R-:W-:Y:S01]  /*01a0*/  CS2R R14, SRZ ;  /* 0x00000000000e7805 */ /* 0x000fe2000001ff00 */
[----:B------:R-:W-:Y:S01]  /*01b0*/  IMAD R21, R21, 0x60, R22 ;  /* 0x0000006015157824 */ /* 0x000fe200078e0216 */
[----:B------:R-:W-:Y:S01]  /*01c0*/  CS2R R16, SRZ ;  /* 0x0000000000107805 */ /* 0x000fe2000001ff00 */
[----:B0-----:R-:W-:Y:S01]  /*01d0*/  IMAD.WIDE R26, R20, 0x4, R24 ;  /* 0x00000004141a7825 */ /* 0x001fe200078e0218 */
[----:B------:R-:W-:-:S02]  /*01e0*/  CS2R R18, SRZ ;  /* 0x0000000000127805 */ /* 0x000fc4000001ff00 */
[----:B------:R0:W3:Y:S01]  /*01f0*/  @!P0 LDG.E.EL.128 R12, desc[UR6][R28.64] ;  /* 0x000000061c0c8981 */ /* 0x0000e2000c2e1d00 */
[----:B------:R-:W-:-:S03]  /*0200*/  IMAD.WIDE R24, R21, 0x4, R24 ;  /* 0x0000000415187825 */ /* 0x000fc600078e0218 */
[----:B------:R-:W3:Y:S04]  /*0210*/  @!P0 LDG.E.EL.128 R8, desc[UR6][R26.64] ;  /* 0x000000061a088981 */ /* 0x000ee8000c2e1d00 */
[----:B------:R1:W4:Y:S01]  /*0220*/  @!P0 LDG.E.EL.128 R16, desc[UR6][R24.64] ;  /* 0x0000000618108981 */ /* 0x000322000c2e1d00 */
[----:B0-----:R-:W0:Y:S02]  /*0230*/  LDC.64 R28, c[0x0][0x228] ;  /* 0x00008a00ff1c7b82 */ /* 0x001e240000000a00 */
[----:B0-----:R-:W-:-:S04]  /*0240*/  IMAD.WIDE R28, R22, 0x4, R28 ;  /* 0x00000004161c7825 */ /* 0x001fc800078e021c */
[----:B--2---:R-:W-:Y:S01]  /*0250*/  FADD R23, R4, 9.9999997473787516356e-06 ;  /* 0x3727c5ac04177421 */ /* 0x004fe20000000000 */
[----:B------:R-:W-:-:S05]  /*0260*/  FADD R5, R5, 9.9999997473787516356e-06 ;  /* 0x3727c5ac05057421 */ /* 0x000fca0000000000 */
[----:B------:R-:W0:Y:S01]  /*0270*/  MUFU.SQRT R23, R23 ;  /* 0x0000001700177308 */ /* 0x000e220000002000 */
[----:B------:R-:W-:-:S07]  /*0280*/  FADD R4, R7, 9.9999997473787516356e-06 ;  /* 0x3727c5ac07047421 */ /* 0x000fce0000000000 */
[----:B-1----:R-:W1:Y:S01]  /*0290*/  MUFU.SQRT R24, R5 ;  /* 0x0000000500187308 */ /* 0x002e620000002000 */
[----:B------:R-:W-:Y:S01]  /*02a0*/  FADD R6, R6, 9.9999997473787516356e-06 ;  /* 0x3727c5ac06067421 */ /* 0x000fe20000000000 */
[----:B0-----:R-:W-:-:S06]  /*02b0*/  FSETP.GT.AND P6, PT, R23, 8.50705917302346158658e+37, PT ;  /* 0x7e8000001700780b */ /* 0x001fcc0003fc4000 */
[----:B------:R-:W0:Y:S01]  /*02c0*/  MUFU.SQRT R27, R6 ;  /* 0x00000006001b7308 */ /* 0x000e220000002000 */
[----:B------:R-:W-:-:S07]  /*02d0*/  FSETP.GEU.AND P1, PT, R23, 1.175494350822287508e-38, PT ;  /* 0x008000001700780b */ /* 0x000fce0003f2e000 */
[----:B------:R-:W2:Y:S01]  /*02e0*/  MUFU.SQRT R4, R4 ;  /* 0x0000000400047308 */ /* 0x000ea20000002000 */
[C---:B-1----:R-:W-:Y:S01]  /*02f0*/  FSETP.GT.AND P2, PT, R24.reuse, 8.50705917302346158658e+37, PT ;  /* 0x7e8000001800780b */ /* 0x042fe20003f44000 */
[----:B------:R-:W-:Y:S01]  /*0300*/  IMAD.MOV.U32 R7, RZ, RZ, 0x3e800000 ;  /* 0x3e800000ff077424 */ /* 0x000fe200078e00ff */
[----:B------:R-:W-:Y:S01]  /*0310*/  FSETP.GEU.AND P3, PT, R24, 1.175494350822287508e-38, PT ;  /* 0x008000001800780b */ /* 0x000fe20003f6e000 */
[----:B------:R-:W-:-:S03]  /*0320*/  @P6 FMUL R23, R23, 0.25 ;  /* 0x3e80000017176820 */ /* 0x000fc60000400000 */
[----:B------:R-:W-:Y:S02]  /*0330*/  FSEL R26, R7, 1, P6 ;  /* 0x3f800000071a7808 */ /* 0x000fe40003000000 */
[----:B0-----:R-:W-:Y:S01]  /*0340*/  FSETP.GT.AND P4, PT, R27, 8.50705917302346158658e+37, PT ;  /* 0x7e8000001b00780b */ /* 0x001fe20003f84000 */
[----:B------:R-:W-:Y:S01]  /*0350*/  @!P1 FMUL R23, R23, 16777216 ;  /* 0x4b80000017179820 */ /* 0x000fe20000400000 */
[----:B------:R-:W-:Y:S01]  /*0360*/  FSETP.GEU.AND P5, PT, R27, 1.175494350822287508e-38, PT ;  /* 0x008000001b00780b */ /* 0x000fe20003fae000 */
[----:B------:R-:W-:Y:S02]  /*0370*/  @!P1 FMUL R26, R26, 16777216 ;  /* 0x4b8000001a1a9820 */ /* 0x000fe40000400000 */
[----:B------:R-:W-:Y:S01]  /*0380*/  @P2 FMUL R24, R24, 0.25 ;  /* 0x3e80000018182820 */ /* 0x000fe20000400000 */
[C---:B--2---:R-:W-:Y:S02]  /*0390*/  FSETP.GT.AND P6, PT, R4.reuse, 8.50705917302346158658e+37, PT ;  /* 0x7e8000000400780b */ /* 0x044fe40003fc4000 */
[----:B------:R-:W-:Y:S01]  /*03a0*/  FSETP.GEU.AND P1, PT, R4, 1.175494350822287508e-38, PT ;  /* 0x008000000400780b */ /* 0x000fe20003f2e000 */
[----:B------:R-:W-:Y:S01]  /*03b0*/  @!P3 FMUL R24, R24, 16777216 ;  /* 0x4b8000001818b820 */ /* 0x000fe20000400000 */
[----:B------:R-:W0:Y:S01]  /*03c0*/  MUFU.RCP R5, R23 ;  /* 0x0000001700057308 */ /* 0x000e220000001000 */
[----:B---3--:R-:W-:-:S02]  /*03d0*/  FADD R25, -R13, R9 ;  /* 0x000000090d197221 */ /* 0x008fc40000000100 */
[----:B------:R-:W-:-:S05]  /*03e0*/  @P4 FMUL R27, R27, 0.25 ;  /* 0x3e8000001b1b4820 */ /* 0x000fca0000400000 */
[----:B------:R4:W-:Y:S01]  /*03f0*/  MUFU.RCP R6, R24 ;  /* 0x0000001800067308 */ /* 0x0009e20000001000 */
[----:B------:R-:W-:Y:S01]  /*0400*/  @P6 FMUL R4, R4, 0.25 ;  /* 0x3e80000004046820 */ /* 0x000fe20000400000 */
[----:B------:R-:W-:Y:S01]  /*0410*/  @!P5 FMUL R27, R27, 16777216 ;  /* 0x4b8000001b1bd820 */ /* 0x000fe20000400000 */
[----:B----4-:R-:W-:Y:S01]  /*0420*/  FADD R24, -R13, R17 ;  /* 0x000000110d187221 */ /* 0x010fe20000000100 */
[----:B------:R-:W-:Y:S02]  /*0430*/  FADD R13, -R12, R8 ;  /* 0x000000080c0d7221 */ /* 0x000fe40000000100 */
[----:B------:R-:W1:Y:S01]  /*0440*/  LDC.64 R8, c[0x0][0x230] ;  /* 0x00008c00ff087b82 */ /* 0x000e620000000a00 */
[----:B------:R-:W-:Y:S01]  /*0450*/  @!P1 FMUL R4, R4, 16777216 ;  /* 0x4b80000004049820 */ /* 0x000fe20000400000 */
[C---:B------:R-:W-:Y:S01]  /*0460*/  FADD R23, -R15.reuse, R11 ;  /* 0x0000000b0f177221 */ /* 0x040fe20000000100 */
[----:B------:R-:W-:Y:S01]  /*0470*/  FADD R19, -R15, R19 ;  /* 0x000000130f137221 */ /* 0x000fe20000000100 */
[C---:B------:R-:W-:Y:S01]  /*0480*/  FADD R15, -R14.reuse, R10 ;  /* 0x0000000a0e0f7221 */ /* 0x040fe20000000100 */
[----:B------:R-:W-:Y:S01]  /*0490*/  FADD R18, -R14, R18 ;  /* 0x000000120e127221 */ /* 0x000fe20000000100 */
[----:B------:R2:W3:Y:S01]  /*04a0*/  MUFU.RCP R11, R27 ;  /* 0x0000001b000b7308 */ /* 0x0004e20000001000 */
[----:B0-----:R-:W-:Y:S01]  /*04b0*/  FMUL R5, R5, R26 ;  /* 0x0000001a05057220 */ /* 0x001fe20000400000 */
[----:B------:R-:W-:-:S06]  /*04c0*/  FSEL R26, R7, 1, P4 ;  /* 0x3f800000071a7808 */ /* 0x000fcc0002000000 */
[----:B------:R0:W4:Y:S01]  /*04d0*/  MUFU.RCP R14, R4 ;  /* 0x00000004000e7308 */ /* 0x0001220000001000 */
[C---:B--2---:R-:W-:Y:S02]  /*04e0*/  FSEL R27, R7.reuse, 1, P2 ;  /* 0x3f800000071b7808 */ /* 0x044fe40001000000 */
[----:B------:R-:W-:Y:S01]  /*04f0*/  FSEL R7, R7, 1, P6 ;  /* 0x3f80000007077808 */ /* 0x000fe20003000000 */
[----:B------:R-:W-:Y:S01]  /*0500*/  FADD R12, -R12, R16 ;  /* 0x000000100c0c7221 */ /* 0x000fe20000000100 */
[----:B------:R-:W-:Y:S01]  /*0510*/  @!P5 FMUL R26, R26, 16777216 ;  /* 0x4b8000001a1ad820 */ /* 0x000fe20000400000 */
[----:B------:R-:W-:Y:S02]  /*0520*/  @!P3 FMUL R27, R27, 16777216 ;  /* 0x4b8000001b1bb820 */ /* 0x000fe40000400000 */
[----:B------:R-:W-:Y:S01]  /*0530*/  @!P1 FMUL R7, R7, 16777216 ;  /* 0x4b80000007079820 */ /* 0x000fe20000400000 */
[----:B---3--:R-:W-:Y:S01]  /*0540*/  FMUL R26, R11, R26 ;  /* 0x0000001a0b1a7220 */ /* 0x008fe20000400000 */
[----:B------:R-:W-:Y:S01]  /*0550*/  FMUL R27, R6, R27 ;  /* 0x0000001b061b7220 */ /* 0x000fe20000400000 */
[-C--:B------:R-:W-:Y:S01]  /*0560*/  FMUL R12, R12, R5.reuse ;  /* 0x000000050c0c7220 */ /* 0x080fe20000400000 */
[----:B------:R-:W-:Y:S01]  /*0570*/  FMUL R13, R13, R5 ;  /* 0x000000050d0d7220 */ /* 0x000fe20000400000 */
[----:B-1----:R-:W-:Y:S01]  /*0580*/  IMAD.WIDE R16, R22, 0x4, R8 ;  /* 0x0000000416107825 */ /* 0x002fe200078e0208 */
[----:B0-----:R-:W-:-:S03]  /*0590*/  CS2R R4, SRZ ;  /* 0x0000000000047805 */ /* 0x001fc6000001ff00 */
[----:B----4-:R-:W-:Y:S01]  /*05a0*/  FMUL R14, R14, R7 ;  /* 0x000000070e0e7220 */ /* 0x010fe20000400000 */
[----:B------:R-:W-:Y:S02]  /*05b0*/  CS2R R6, SRZ ;  /* 0x0000000000067805 */ /* 0x000fe4000001ff00 */
[----:B------:R-:W-:Y:S02]  /*05c0*/  CS2R R8, SRZ ;  /* 0x0000000000087805 */ /* 0x000fe4000001ff00 */
[----:B------:R-:W-:Y:S02]  /*05d0*/  CS2R R10, SRZ ;  /* 0x00000000000a7805 */ /* 0x000fe4000001ff00 */
[----:B------:R-:W2:Y:S04]  /*05e0*/  @!P0 LDG.E.EL.128 R4, desc[UR6][R28.64] ;  /* 0x000000061c048981 */ /* 0x000ea8000c2e1d00 */
[----:B------:R0:W2:Y:S02]  /*05f0*/  @!P0 LDG.E.EL.128 R8, desc[UR6][R16.64] ;  /* 0x0000000610088981 */ /* 0x0000a4000c2e1d00 */
[----:B0-----:R-:W0:Y:S01]  /*0600*/  LDC.64 R16, c[0x0][0x238] ;  /* 0x00008e00ff107b82 */ /* 0x001e220000000a00 */
[----:B------:R-:W-:Y:S01]  /*0610*/  FMUL R22, R19, R14 ;  /* 0x0000000e13167220 */ /* 0x000fe20000400000 */
[-C--:B------:R-:W-:Y:S01]  /*0620*/  FMUL R18, R18, R26.reuse ;  /* 0x0000001a12127220 */ /* 0x080fe20000400000 */
[----:B------:R-:W-:Y:S01]  /*0630*/  FMUL R26, R15, R26 ;  /* 0x0000001a0f1a7220 */ /* 0x000fe20000400000 */
[----:B------:R-:W-:Y:S01]  /*0640*/  FMUL R23, R23, R14 ;  /* 0x0000000e17177220 */ /* 0x000fe20000400000 */
[----:B------:R-:W-:Y:S01]  /*0650*/  CS2R R14, SRZ ;  /* 0x00000000000e7805 */ /* 0x000fe2000001ff00 */
[----:B0-----:R-:W-:-:S04]  /*0660*/  IMAD.WIDE R28, R21, 0x4, R16 ;  /* 0x00000004151c7825 */ /* 0x001fc800078e0210 */
[-CC-:B--2---:R-:W-:Y:S01]  /*0670*/  FFMA R19, R12, R4.reuse, R8.reuse ;  /* 0x000000040c137223 */ /* 0x184fe20000000008 */
[----:B------:R-:W-:Y:S01]  /*0680*/  FFMA R4, R13, R4, R8 ;  /* 0x000000040d047223 */ /* 0x000fe20000000008 */
[----:B------:R-:W-:-:S06]  /*0690*/  CS2R R12, SRZ ;  /* 0x00000000000c7805 */ /* 0x000fcc000001ff00 */
[----:B------:R0:W2:Y:S01]  /*06a0*/  @!P0 LDG.E.EL.128 R12, desc[UR6][R28.64] ;  /* 0x000000061c0c8981 */ /* 0x0000a2000c2e1d00 */
[----:B------:R-:W1:Y:S01]  /*06b0*/  S2UR UR5, SR_CgaCtaId ;  /* 0x00000000000579c3 */ /* 0x000e620000008800 */
[-C--:B------:R-:W-:Y:S01]  /*06c0*/  FMUL R24, R24, R27.reuse ;  /* 0x0000001b18187220 */ /* 0x080fe20000400000 */
[----:B------:R-:W-:-:S03]  /*06d0*/  FMUL R25, R25, R27 ;  /* 0x0000001b19197220 */ /* 0x000fc60000400000 */
[-CC-:B------:R-:W-:Y:S01]  /*06e0*/  FFMA R24, R24, R5.reuse, R9.reuse ;  /* 0x0000000518187223 */ /* 0x180fe20000000009 */
[----:B------:R-:W-:Y:S01]  /*06f0*/  FFMA R25, R25, R5, R9 ;  /* 0x0000000519197223 */ /* 0x000fe20000000009 */
[----:B------:R-:W-:Y:S01]  /*0700*/  SHF.L.U32 R9, R2, 0x7, RZ ;  /* 0x0000000702097819 */ /* 0x000fe200000006ff */
[----:B------:R-:W-:Y:S01]  /*0710*/  UMOV UR4, 0x400 ;  /* 0x0000040000047882 */ /* 0x000fe20000000000 */
[----:B------:R-:W-:Y:S02]  /*0720*/  SHF.R.U32.HI R5, RZ, 0x3, R2 ;  /* 0x00000003ff057819 */ /* 0x000fe40000011602 */
[----:B------:R-:W-:Y:S02]  /*0730*/  LOP3.LUT R9, R9, 0x380, RZ, 0xc0, !PT ;  /* 0x0000038009097812 */ /* 0x000fe400078ec0ff */
[----:B------:R-:W-:Y:S01]  /*0740*/  SGXT.U32 R5, R5, 0x4 ;  /* 0x000000040505781a */ /* 0x000fe20000000000 */
[-CC-:B------:R-:W-:Y:S01]  /*0750*/  FFMA R8, R18, R6.reuse, R10.reuse ;  /* 0x0000000612087223 */ /* 0x180fe2000000000a */
[----:B------:R-:W-:Y:S01]  /*0760*/  FFMA R26, R26, R6, R10 ;  /* 0x000000061a1a7223 */ /* 0x000fe2000000000a */
[----:B------:R-:W-:-:S02]  /*0770*/  LOP3.LUT R10, R9, 0x20, RZ, 0xfc, !PT ;  /* 0x00000020090a7812 */ /* 0x000fc400078efcff */
[C---:B------:R-:W-:Y:S02]  /*0780*/  LOP3.LUT R18, R9.reuse, 0x40, RZ, 0xfc, !PT ;  /* 0x0000004009127812 */ /* 0x040fe400078efcff */
[C---:B0-----:R-:W-:Y:S01]  /*0790*/  LOP3.LUT R28, R9.reuse, 0x60, RZ, 0xfc, !PT ;  /* 0x00000060091c7812 */ /* 0x041fe200078efcff */
[----:B-1----:R-:W-:Y:S01]  /*07a0*/  UPRMT UR4, UR5, 0x654, UR4 ;  /* 0x0000065405047896 */ /* 0x002fe20008000004 */
[----:B------:R-:W-:-:S05]  /*07b0*/  LOP3.LUT R6, R9, R5, RZ, 0xfc, !PT ;  /* 0x0000000509067212 */ /* 0x000fca00078efcff */
[----:B------:R-:W-:Y:S02]  /*07c0*/  LEA.HI R9, R9, UR4, RZ, 0x1f ;  /* 0x0000000409097c11 */ /* 0x000fe4000f8ff8ff */
[----:B------:R-:W-:Y:S02]  /*07d0*/  LEA.HI R21, R10, UR4, RZ, 0x1f ;  /* 0x000000040a157c11 */ /* 0x000fe4000f8ff8ff */
[----:B------:R-:W-:Y:S02]  /*07e0*/  LEA.HI R27, R18, UR4, RZ, 0x1f ;  /* 0x00000004121b7c11 */ /* 0x000fe4000f8ff8ff */
[----:B------:R-:W-:Y:S01]  /*07f0*/  LEA.HI R29, R28, UR4, RZ, 0x1f ;  /* 0x000000041c1d7c11 */ /* 0x000fe2000f8ff8ff */
[C---:B------:R-:W-:Y:S01]  /*0800*/  IMAD R10, R6.reuse, 0x4, R9 ;  /* 0x00000004060a7824 */ /* 0x040fe200078e0209 */
[C---:B------:R-:W-:Y:S02]  /*0810*/  LEA R21, R6.reuse, R21, 0x2 ;  /* 0x0000001506157211 */ /* 0x040fe400078e10ff */
[C---:B------:R-:W-:Y:S01]  /*0820*/  LEA R9, R6.reuse, R27, 0x2 ;  /* 0x0000001b06097211 */ /* 0x040fe200078e10ff */
[----:B------:R-:W-:-:S02]  /*0830*/  IMAD R6, R6, 0x4, R29 ;  /* 0x0000000406067824 */ /* 0x000fc400078e021d */
[----:B------:R-:W-:Y:S01]  /*0840*/  IMAD.WIDE R28, R20, 0x4, R16 ;  /* 0x00000004141c7825 */ /* 0x000fe200078e0210 */
[----:B------:R-:W-:-:S03]  /*0850*/  CS2R R16, SRZ ;  /* 0x0000000000107805 */ /* 0x000fc6000001ff00 */
[----:B--2---:R-:W-:Y:S01]  /*0860*/  FADD R27, R19, R12 ;  /* 0x0000000c131b7221 */ /* 0x004fe20000000000 */
[----:B------:R-:W-:-:S06]  /*0870*/  CS2R R18, SRZ ;  /* 0x0000000000127805 */ /* 0x000fcc000001ff00 */
[----:B------:R-:W2:Y:S01]  /*0880*/  @!P0 LDG.E.EL.128 R16, desc[UR6][R28.64] ;  /* 0x000000061c108981 */ /* 0x000ea2000c2e1d00 */
[-C--:B------:R-:W-:Y:S01]  /*0890*/  FFMA R22, R22, R7.reuse, R11 ;  /* 0x0000000716167223 */ /* 0x080fe2000000000b */
[----:B------:R-:W-:Y:S01]  /*08a0*/  FADD R24, R24, R13 ;  /* 0x0000000d18187221 */ /* 0x000fe20000000000 */
[----:B------:R-:W-:Y:S01]  /*08b0*/  FADD R14, R8, R14 ;  /* 0x0000000e080e7221 */ /* 0x000fe20000000000 */
[----:B------:R-:W-:Y:S01]  /*08c0*/  FFMA R8, R23, R7, R11 ;  /* 0x0000000717087223 */ /* 0x000fe2000000000b */
[----:B------:R-:W-:Y:S01]  /*08d0*/  FADD R15, R22, R15 ;  /* 0x0000000f160f7221 */ /* 0x000fe20000000000 */
[----:B------:R-:W-:Y:S04]  /*08e0*/  STS [R10], R27 ;  /* 0x0000001b0a007388 */ /* 0x000fe80000000800 */
[----:B------:R-:W-:Y:S04]  /*08f0*/  STS [R21+0x80], R24 ;  /* 0x0000801815007388 */ /* 0x000fe80000000800 */
[----:B------:R-:W-:Y:S04]  /*0900*/  STS [R9+0x100], R14 ;  /* 0x0001000e09007388 */ /* 0x000fe80000000800 */
[----:B------:R-:W-:Y:S01]  /*0910*/  STS [R6+0x180], R15 ;  /* 0x0001800f06007388 */ /* 0x000fe20000000800 */
[----:B------:R-:W-:-:S04]  /*0920*/  SHF.L.U32 R11, R2, 0x1, RZ ;  /* 0x00000001020b7819 */ /* 0x000fc800000006ff */
[----:B------:R-:W-:-:S05]  /*0930*/  LOP3.LUT R11, R11, 0xf0, RZ, 0xc0, !PT ;  /* 0x000000f00b0b7812 */ /* 0x000fca00078ec0ff */
[----:B------:R-:W-:Y:S02]  /*0940*/  VIADD R11, R11, UR4 ;  /* 0x000000040b0b7c36 */ /* 0x000fe40008000000 */
[----:B--2---:R-:W-:Y:S01]  /*0950*/  FADD R7, R4, R16 ;  /* 0x0000001004077221 */ /* 0x004fe20000000000 */
[----:B------:R-:W-:Y:S01]  /*0960*/  FADD R16, R25, R17 ;  /* 0x0000001119107221 */ /* 0x000fe20000000000 */
[----:B------:R-:W-:Y:S01]  /*0970*/  FADD R18, R26, R18 ;  /* 0x000000121a127221 */ /* 0x000fe20000000000 */
[----:B------:R-:W-:Y:S02]  /*0980*/  FADD R19, R8, R19 ;  /* 0x0000001308137221 */ /* 0x000fe40000000000 */
[----:B------:R0:W-:Y:S04]  /*0990*/  STS [R10+0x40], R7 ;  /* 0x000040070a007388 */ /* 0x0001e80000000800 */
[----:B------:R-:W-:Y:S04]  /*09a0*/  STS [R21+0xc0], R16 ;  /* 0x0000c01015007388 */ /* 0x000fe80000000800 */
[----:B------:R1:W-:Y:S04]  /*09b0*/  STS [R9+0x140], R18 ;  /* 0x0001401209007388 */ /* 0x0003e80000000800 */
[----:B------:R2:W-:Y:S01]  /*09c0*/  STS [R6+0x1c0], R19 ;  /* 0x0001c01306007388 */ /* 0x0005e20000000800 */
[----:B------:R-:W-:-:S04]  /*09d0*/  SHF.L.U32 R4, R2, 0x2, RZ ;  /* 0x0000000202047819 */ /* 0x000fc800000006ff */
[----:B------:R-:W-:-:S04]  /*09e0*/  LOP3.LUT R4, R4, 0x1fc, RZ, 0xc0, !PT ;  /* 0x000001fc04047812 */ /* 0x000fc800078ec0ff */
[----:B------:R-:W-:Y:S01]  /*09f0*/  LEA R12, R4, R11, 0x2 ;  /* 0x0000000b040c7211 */ /* 0x000fe200078e10ff */
[----:B------:R-:W-:Y:S01]  /*0a00*/  BAR.SYNC.DEFER_BLOCKING 0x0 ;  /* 0x0000000000007b1d */ /* 0x000fe20000010000 */
[----:B------:R-:W-:Y:S01]  /*0a10*/  SHF.L.U32 R11, R2, 0x2, RZ ;  /* 0x00000002020b7819 */ /* 0x000fe200000006ff */
[----:B------:R-:W-:Y:S01]  /*0a20*/  IMAD.SHL.U32 R2, R0, 0x20, RZ ;  /* 0x0000002000027824 */ /* 0x000fe200078e00ff */
[----:B------:R-:W-:-:S04]  /*0a30*/  SHF.R.S32.HI R8, RZ, 0x1a, R0 ;  /* 0x0000001aff087819 */ /* 0x000fc80000011400 */
[----:B------:R-:W-:Y:S02]  /*0a40*/  LOP3.LUT R0, R2, 0x1c, R11, 0xf8, !PT ;  /* 0x0000001c02007812 */ /* 0x000fe400078ef80b */
[----:B0-----:R-:W-:Y:S01]  /*0a50*/  SGXT R7, R8, 0x1 ;  /* 0x000000010807781a */ /* 0x001fe20000000200 */
[----:B------:R-:W0:Y:S01]  /*0a60*/  LDC.64 R10, c[0x0][0x240] ;  /* 0x00009000ff0a7b82 */ /* 0x000e220000000a00 */
[----:B------:R-:W3:Y:S02]  /*0a70*/  LDS.128 R12, [R12] ;  /* 0x000000000c0c7984 */ /* 0x000ee40000000c00 */
[----:B------:R-:W-:-:S04]  /*0a80*/  LEA.HI R7, R7, R0, RZ, 0xc ;  /* 0x0000000007077211 */ /* 0x000fc800078f60ff */
[----:B-1----:R-:W-:Y:S02]  /*0a90*/  LOP3.LUT R9, R7, 0xfffff000, RZ, 0xc0, !PT ;  /* 0xfffff00007097812 */ /* 0x002fe400078ec0ff */
[----:B------:R-:W-:Y:S02]  /*0aa0*/  SHF.R.S32.HI R7, RZ, 0xc, R7 ;  /* 0x0000000cff077819 */ /* 0x000fe40000011407 */
[----:B------:R-:W-:Y:S02]  /*0ab0*/  IADD3 R0, R0, -R9, RZ ;  /* 0x8000000900007210 */ /* 0x000fe40007ffe0ff */
[----:B------:R-:W-:Y:S02]  /*0ac0*/  LOP3.LUT R2, R3, R5, RZ, 0xfc, !PT ;  /* 0x0000000503027212 */ /* 0x000fe400078efcff */
[----:B------:R-:W-:Y:S01]  /*0ad0*/  LOP3.LUT R5, R3, 0x10, R5, 0xfe, !PT ;  /* 0x0000001003057812 */ /* 0x000fe200078efe05 */
[----:B------:R-:W-:Y:S01]  /*0ae0*/  IMAD R0, R7, 0x60000, R0 ;  /* 0x0006000007007824 */ /* 0x000fe200078e0200 */
[----:B--2---:R-:W-:-:S02]  /*0af0*/  LOP3.LUT R6, R4, 0x200, RZ, 0xfc, !PT ;  /* 0x0000020004067812 */ /* 0x004fc400078efcff */
[C---:B------:R-:W-:Y:S02]  /*0b00*/  ISETP.GE.AND P0, PT, R2.reuse, 0x60, PT ;  /* 0x000000600200780c */ /* 0x040fe40003f06270 */
[----:B------:R-:W-:Y:S02]  /*0b10*/  ISETP.GE.AND P1, PT, R5, 0x60, PT ;  /* 0x000000600500780c */ /* 0x000fe40003f26270 */
[----:B------:R-:W-:Y:S02]  /*0b20*/  SHF.R.U32.HI R6, RZ, 0x1, R6 ;  /* 0x00000001ff067819 */ /* 0x000fe40000011606 */
[----:B------:R-:W-:Y:S02]  /*0b30*/  LEA R3, R2, R0, 0xc ;  /* 0x0000000002037211 */ /* 0x000fe400078e60ff */
[----:B------:R-:W-:-:S03]  /*0b40*/  LOP3.LUT R6, R6, 0x1f0, RZ, 0xc0, !PT ;  /* 0x000001f006067812 */ /* 0x000fc600078ec0ff */
[----:B0-----:R-:W-:-:S04]  /*0b50*/  IMAD.WIDE R2, R3, 0x4, R10 ;  /* 0x0000000403027825 */ /* 0x001fc800078e020a */
[----:B------:R-:W-:-:S05]  /*0b60*/  VIADD R7, R6, UR4 ;  /* 0x0000000406077c36 */ /* 0x000fca0008000000 */
[----:B------:R-:W-:Y:S01]  /*0b70*/  LEA R7, R4, R7, 0x2 ;  /* 0x0000000704077211 */ /* 0x000fe200078e10ff */
[----:B---3--:R0:W-:Y:S02]  /*0b80*/  @!P0 STG.E.128 desc[UR6][R2.64], R12 ;  /* 0x0000000c02008986 */ /* 0x0081e4000c101d06 */
[----:B0-----:R-:W-:Y:S05]  /*0b90*/  @P1 EXIT ;  /* 0x000000000000194d */ /* 0x001fea0003800000 */
[----:B0-----:R-:W0:Y:S01]  /*0ba0*/  LDS.128 R12, [R7+0x800] ;  /* 0x00080000070c7984 */ /* 0x001e220000000c00 */
[----:B------:R-:W-:-:S05]  /*0bb0*/  LEA R5, R5, R0, 0xc ;  /* 0x0000000005057211 */ /* 0x000fca00078e60ff */
[----:B------:R-:W-:-:S05]  /*0bc0*/  IMAD.WIDE R10, R5, 0x4, R10 ;  /* 0x00000004050a7825 */ /* 0x000fca00078e020a */
[----:B0-----:R-:W-:Y:S01]  /*0bd0*/  STG.E.128 desc[UR6][R10.64], R12 ;  /* 0x0000000c0a007986 */ /* 0x001fe2000c101d06 */
[----:B------:R-:W-:Y:S05]  /*0be0*/  EXIT ;  /* 0x000000000000794d */ /* 0x000fea0003800000 */
.L_x_0:
[----:B------:R-:W-:-:S00]  /*0bf0*/  BRA `(.L_x_0) ;  /* 0xfffffffc00fc7947 */ /* 0x000fc0000383ffff */
[----:B------:R-:W-:-:S00]  /*0c00*/  NOP ;  /* 0x0000000000007918 */ /* 0x000fc00000000000 */
[----:B------:R-:W-:-:S00]  /*0c10*/  NOP ;  /* 0x0000000000007918 */ /* 0x000fc00000000000 */
[----:B------:R-:W-:-:S00]  /*0c20*/  NOP ;  /* 0x0000000000007918 */ /* 0x000fc00000000000 */
[----:B------:R-:W-:-:S00]  /*0c30*/  NOP ;  /* 0x0000000000007918 */ /* 0x000fc00000000000 */
[----:B------:R-:W-:-:S00]  /*0c40*/  NOP ;  /* 0x0000000000007918 */ /* 0x000fc00000000000 */
[----:B------:R-:W-:-:S00]  /*0c50*/  NOP ;  /* 0x0000000000007918 */ /* 0x000fc00000000000 */
[----:B------:R-:W-:-:S00]  /*0c60*/  NOP ;  /* 0x0000000000007918 */ /* 0x000fc00000000000 */
[----:B------:R-:W-:-:S00]  /*0c70*/  NOP ;  /* 0x0000000000007918 */ /* 0x000fc00000000000 */
.L_x_1:


//--------------------- .nv.global.init           --------------------------
	.section	.nv.global.init,"aw",@progbits
.nv.global.init:
	.type		_$_str,@object
	.size		_$_str,(_$_str_$_2 - _$_str)
_$_str:
        /*0000*/ 	.byte	0x5f, 0x5f, 0x43, 0x55, 0x44, 0x41, 0x5f, 0x46, 0x54, 0x5a, 0x00
	.type		_$_str_$_2,@object
	.size		_$_str_$_2,(.L_1 - _$_str_$_2)
_$_str_$_2:
        /*000b*/ 	.byte	0x5f, 0x5f, 0x43, 0x55, 0x44, 0x41, 0x5f, 0x50, 0x52, 0x45, 0x43, 0x5f, 0x53, 0x51, 0x52, 0x54
        /*001b*/ 	.byte	0x00
.L_1:


//--------------------- .nv.shared.triton_poi_fused__native_batch_norm_legit_no_training_add_2 --------------------------
	.section	.nv.shared.triton_poi_fused__native_batch_norm_legit_no_training_add_2,"aw",@nobits
	.sectionflags	@""
	.align	16
	.zero		1024


//--------------------- .nv.constant0.triton_poi_fused__native_batch_norm_legit_no_training_add_2 --------------------------
	.section	.nv.constant0.triton_poi_fused__native_batch_norm_legit_no_training_add_2,"a",@progbits
	.sectionflags	@""
	.align	4
.nv.constant0.triton_poi_fused__native_batch_norm_legit_no_training_add_2:
	.zero		592
